//
// Generated by NVIDIA NVVM Compiler
//
// Compiler Build ID: CL-36424714
// Cuda compilation tools, release 13.0, V13.0.88
// Based on NVVM 20.0.0
//

.version 9.0
.target sm_100
.address_size 64

	// .globl	_Z16aten_gelu_kernelPfS_
.global .align 4 .b8 x[256];
.global .align 4 .b8 scaled_x[256];
.global .align 4 .b8 neg_scaled[256];
.global .align 4 .b8 exp_neg[256];
.global .align 4 .b8 one_plus[256];
.global .align 4 .b8 sigmoid_out[256];
.global .align 4 .b8 result[256];

.visible .entry _Z16aten_gelu_kernelPfS_(
	.param .u64 .ptr .align 1 _Z16aten_gelu_kernelPfS__param_0,
	.param .u64 .ptr .align 1 _Z16aten_gelu_kernelPfS__param_1
)
{
	.reg .pred 	%p<4>;
	.reg .b32 	%r<11>;
	.reg .b32 	%f<9>;
	.reg .b64 	%rd<31>;

	ld.param.u64 	%rd1, [_Z16aten_gelu_kernelPfS__param_0];
	ld.param.u64 	%rd2, [_Z16aten_gelu_kernelPfS__param_1];
	mov.u32 	%r3, %tid.y;
	mov.u32 	%r4, %ctaid.y;
	mov.u32 	%r5, %ntid.y;
	mad.lo.s32 	%r1, %r4, %r5, %r3;
	mov.u32 	%r6, %tid.x;
	mov.u32 	%r7, %ctaid.x;
	mov.u32 	%r8, %ntid.x;
	mad.lo.s32 	%r2, %r7, %r8, %r6;
	setp.gt.u32 	%p1, %r1, 7;
	setp.gt.s32 	%p2, %r2, 7;
	or.pred  	%p3, %p1, %p2;
	@%p3 bra 	$L__BB0_2;
	cvta.to.global.u64 	%rd3, %rd1;
	cvta.to.global.u64 	%rd4, %rd2;
	shl.b32 	%r9, %r1, 3;
	add.s32 	%r10, %r9, %r2;
	mul.wide.s32 	%rd5, %r10, 4;
	add.s64 	%rd6, %rd3, %rd5;
	ld.global.f32 	%f1, [%rd6];
	mul.wide.u32 	%rd7, %r1, 32;
	mov.u64 	%rd8, x;
	add.s64 	%rd9, %rd8, %rd7;
	mul.wide.s32 	%rd10, %r2, 4;
	add.s64 	%rd11, %rd9, %rd10;
	st.global.f32 	[%rd11], %f1;
	mul.f32 	%f2, %f1, 0f3FD9DB23;
	mov.u64 	%rd12, scaled_x;
	add.s64 	%rd13, %rd12, %rd7;
	add.s64 	%rd14, %rd13, %rd10;
	st.global.f32 	[%rd14], %f2;
	neg.f32 	%f3, %f2;
	mov.u64 	%rd15, neg_scaled;
	add.s64 	%rd16, %rd15, %rd7;
	add.s64 	%rd17, %rd16, %rd10;
	st.global.f32 	[%rd17], %f3;
	mul.f32 	%f4, %f2, 0fBFB8AA3B;
	ex2.approx.f32 	%f5, %f4;
	mov.u64 	%rd18, exp_neg;
	add.s64 	%rd19, %rd18, %rd7;
	add.s64 	%rd20, %rd19, %rd10;
	st.global.f32 	[%rd20], %f5;
	add.f32 	%f6, %f5, 0f3F800000;
	mov.u64 	%rd21, one_plus;
	add.s64 	%rd22, %rd21, %rd7;
	add.s64 	%rd23, %rd22, %rd10;
	st.global.f32 	[%rd23], %f6;
	rcp.rn.f32 	%f7, %f6;
	mov.u64 	%rd24, sigmoid_out;
	add.s64 	%rd25, %rd24, %rd7;
	add.s64 	%rd26, %rd25, %rd10;
	st.global.f32 	[%rd26], %f7;
	mul.f32 	%f8, %f7, %f1;
	mov.u64 	%rd27, result;
	add.s64 	%rd28, %rd27, %rd7;
	add.s64 	%rd29, %rd28, %rd10;
	st.global.f32 	[%rd29], %f8;
	add.s64 	%rd30, %rd4, %rd5;
	st.global.f32 	[%rd30], %f8;
$L__BB0_2:
	ret;

}


// ===== COMPILED SASS (sm_100) =====

	.target	sm_100

	.elftype	@"ET_EXEC"


//--------------------- .note.nv.tkinfo           --------------------------
	.section	.note.nv.tkinfo,"",@"SHT_NOTE"
	.sectionflags	@"SHF_NOTE_NV_TKINFO"
	.tkinfo
        /*0018*/ 	.word	0x00000002
        /*0030*/ 	.string	""
        /*0030*/ 	.string	"ptxas"
        /*0030*/ 	.string	"Cuda compilation tools, release 13.0, V13.0.88"
        /*0030*/ 	.string	"Build cuda_13.0.r13.0/compiler.36424714_0"
        /*0030*/ 	.string	"-arch sm_100 -m 64 "



//--------------------- .note.nv.cuinfo           --------------------------
	.section	.note.nv.cuinfo,"",@"SHT_NOTE"
	.sectionflags	@"SHF_NOTE_NV_CUINFO"
        /*0018*/ 	.short	0x0002
        /*001a*/ 	.short	0x0064
        /*001c*/ 	.short	0x0082
	.zero		2


//--------------------- .nv.info                  --------------------------
	.section	.nv.info,"",@"SHT_CUDA_INFO"
	.align	4


	//----- nvinfo : EIATTR_REGCOUNT
	.align		4
        /*0000*/ 	.byte	0x04, 0x2f
        /*0002*/ 	.short	(.L_8 - .L_7)
	.align		4
.L_7:
        /*0004*/ 	.word	index@(_Z16aten_gelu_kernelPfS_)
        /*0008*/ 	.word	0x00000016


	//----- nvinfo : EIATTR_FRAME_SIZE
	.align		4
.L_8:
        /*000c*/ 	.byte	0x04, 0x11
        /*000e*/ 	.short	(.L_10 - .L_9)
	.align		4
.L_9:
        /*0010*/ 	.word	index@($__internal_0_$__cuda_sm20_rcp_rn_f32_slowpath)
        /*0014*/ 	.word	0x00000000


	//----- nvinfo : EIATTR_FRAME_SIZE
	.align		4
.L_10:
        /*0018*/ 	.byte	0x04, 0x11
        /*001a*/ 	.short	(.L_12 - .L_11)
	.align		4
.L_11:
        /*001c*/ 	.word	index@(_Z16aten_gelu_kernelPfS_)
        /*0020*/ 	.word	0x00000000


	//----- nvinfo : EIATTR_MIN_STACK_SIZE
	.align		4
.L_12:
        /*0024*/ 	.byte	0x04, 0x12
        /*0026*/ 	.short	(.L_14 - .L_13)
	.align		4
.L_13:
        /*0028*/ 	.word	index@(_Z16aten_gelu_kernelPfS_)
        /*002c*/ 	.word	0x00000000
.L_14:


//--------------------- .nv.compat                --------------------------
	.section	.nv.compat,"",@"SHT_CUDA_COMPAT_INFO"
	.align	4
        /*0000*/ 	.byte	0x02, 0x09, 0x00, 0x00, 0x02, 0x02, 0x01, 0x00, 0x02, 0x05, 0x05, 0x00, 0x03, 0x07, 0x01, 0x01
        /*0010*/ 	.byte	0x02, 0x03, 0x00, 0x00, 0x02, 0x06, 0x01, 0x00, 0x04, 0x0b, 0x08, 0x00, 0x01, 0x00, 0x00, 0x00
        /*0020*/ 	.byte	0x00, 0x00, 0x00, 0x00


//--------------------- .nv.info._Z16aten_gelu_kernelPfS_ --------------------------
	.section	.nv.info._Z16aten_gelu_kernelPfS_,"",@"SHT_CUDA_INFO"
	.sectionflags	@""
	.align	4


	//----- nvinfo : EIATTR_CUDA_API_VERSION
	.align		4
        /*0000*/ 	.byte	0x04, 0x37
        /*0002*/ 	.short	(.L_16 - .L_15)
.L_15:
        /*0004*/ 	.word	0x00000082


	//----- nvinfo : EIATTR_KPARAM_INFO
	.align		4
.L_16:
        /*0008*/ 	.byte	0x04, 0x17
        /*000a*/ 	.short	(.L_18 - .L_17)
.L_17:
        /*000c*/ 	.word	0x00000000
        /*0010*/ 	.short	0x0001
        /*0012*/ 	.short	0x0008
        /*0014*/ 	.byte	0x00, 0xf5, 0x21, 0x00


	//----- nvinfo : EIATTR_KPARAM_INFO
	.align		4
.L_18:
        /*0018*/ 	.byte	0x04, 0x17
        /*001a*/ 	.short	(.L_20 - .L_19)
.L_19:
        /*001c*/ 	.word	0x00000000
        /*0020*/ 	.short	0x0000
        /*0022*/ 	.short	0x0000
        /*0024*/ 	.byte	0x00, 0xf5, 0x21, 0x00


	//----- nvinfo : EIATTR_SPARSE_MMA_MASK
	.align		4
.L_20:
        /*0028*/ 	.byte	0x03, 0x50
        /*002a*/ 	.short	0x0000


	//----- nvinfo : EIATTR_MAXREG_COUNT
	.align		4
        /*002c*/ 	.byte	0x03, 0x1b
        /*002e*/ 	.short	0x00ff


	//----- nvinfo : EIATTR_MERCURY_ISA_VERSION
	.align		4
        /*0030*/ 	.byte	0x03, 0x5f
        /*0032*/ 	.short	0x0101


	//----- nvinfo : EIATTR_VRC_CTA_INIT_COUNT
	.align		4
        /*0034*/ 	.byte	0x02, 0x4a
	.zero		1
	.zero		1


	//----- nvinfo : EIATTR_EXIT_INSTR_OFFSETS
	.align		4
        /*0038*/ 	.byte	0x04, 0x1c
        /*003a*/ 	.short	(.L_22 - .L_21)


	//   ....[0]....
.L_21:
        /*003c*/ 	.word	0x000000b0


	//   ....[1]....
        /*0040*/ 	.word	0x00000470


	//----- nvinfo : EIATTR_CRS_STACK_SIZE
	.align		4
.L_22:
        /*0044*/ 	.byte	0x04, 0x1e
        /*0046*/ 	.short	(.L_24 - .L_23)
.L_23:
        /*0048*/ 	.word	0x00000000


	//----- nvinfo : EIATTR_CBANK_PARAM_SIZE
	.align		4
.L_24:
        /*004c*/ 	.byte	0x03, 0x19
        /*004e*/ 	.short	0x0010


	//----- nvinfo : EIATTR_PARAM_CBANK
	.align		4
        /*0050*/ 	.byte	0x04, 0x0a
        /*0052*/ 	.short	(.L_26 - .L_25)
	.align		4
.L_25:
        /*0054*/ 	.word	index@(.nv.constant0._Z16aten_gelu_kernelPfS_)
        /*0058*/ 	.short	0x0380
        /*005a*/ 	.short	0x0010


	//----- nvinfo : EIATTR_SW_WAR
	.align		4
.L_26:
        /*005c*/ 	.byte	0x04, 0x36
        /*005e*/ 	.short	(.L_28 - .L_27)
.L_27:
        /*0060*/ 	.word	0x00000008
.L_28:


//--------------------- .nv.callgraph             --------------------------
	.section	.nv.callgraph,"",@"SHT_CUDA_CALLGRAPH"
	.align	4
	.sectionentsize	8
	.align		4
        /*0000*/ 	.word	0x00000000
	.align		4
        /*0004*/ 	.word	0xffffffff
	.align		4
        /*0008*/ 	.word	0x00000000
	.align		4
        /*000c*/ 	.word	0xfffffffe
	.align		4
        /*0010*/ 	.word	0x00000000
	.align		4
        /*0014*/ 	.word	0xfffffffd
	.align		4
        /*0018*/ 	.word	0x00000000
	.align		4
        /*001c*/ 	.word	0xfffffffc


//--------------------- .nv.constant4             --------------------------
	.section	.nv.constant4,"a",@progbits
	.align	8
	.align		8
.nv.constant4:
        /*0000*/ 	.dword	x
	.align		8
        /*0008*/ 	.dword	scaled_x
	.align		8
        /*0010*/ 	.dword	neg_scaled
	.align		8
        /*0018*/ 	.dword	exp_neg
	.align		8
        /*0020*/ 	.dword	one_plus
	.align		8
        /*0028*/ 	.dword	sigmoid_out
	.align		8
        /*0030*/ 	.dword	result


//--------------------- .text._Z16aten_gelu_kernelPfS_ --------------------------
	.section	.text._Z16aten_gelu_kernelPfS_,"ax",@progbits
	.align	128
        .global         _Z16aten_gelu_kernelPfS_
        .type           _Z16aten_gelu_kernelPfS_,@function
        .size           _Z16aten_gelu_kernelPfS_,(.L_x_8 - _Z16aten_gelu_kernelPfS_)
        .other          _Z16aten_gelu_kernelPfS_,@"STO_CUDA_ENTRY STV_DEFAULT"
_Z16aten_gelu_kernelPfS_:
.text._Z16aten_gelu_kernelPfS_:
[----:B------:R-:W-:Y:S01]  /*0000*/  LDC R1, c[0x0][0x37c] ;  /* 0x0000df00ff017b82 */ /* 0x000fe20000000800 */
[----:B------:R-:W0:Y:S07]  /*0010*/  S2R R7, SR_TID.X ;  /* 0x0000000000077919 */ /* 0x000e2e0000002100 */
[----:B------:R-:W1:Y:S01]  /*0020*/  LDC R3, c[0x0][0x364] ;  /* 0x0000d900ff037b82 */ /* 0x000e620000000800 */
[----:B------:R-:W1:Y:S07]  /*0030*/  S2R R6, SR_TID.Y ;  /* 0x0000000000067919 */ /* 0x000e6e0000002200 */
[----:B------:R-:W0:Y:S08]  /*0040*/  S2UR UR5, SR_CTAID.X ;  /* 0x00000000000579c3 */ /* 0x000e300000002500 */
[----:B------:R-:W0:Y:S08]  /*0050*/  LDC R0, c[0x0][0x360] ;  /* 0x0000d800ff007b82 */ /* 0x000e300000000800 */
[----:B------:R-:W1:Y:S01]  /*0060*/  S2UR UR4, SR_CTAID.Y ;  /* 0x00000000000479c3 */ /* 0x000e620000002600 */
[----:B0-----:R-:W-:-:S05]  /*0070*/  IMAD R7, R0, UR5, R7 ;  /* 0x0000000500077c24 */ /* 0x001fca000f8e0207 */
[----:B------:R-:W-:Y:S01]  /*0080*/  ISETP.GT.AND P0, PT, R7, 0x7, PT ;  /* 0x000000070700780c */ /* 0x000fe20003f04270 */
[----:B-1----:R-:W-:-:S05]  /*0090*/  IMAD R6, R3, UR4, R6 ;  /* 0x0000000403067c24 */ /* 0x002fca000f8e0206 */
[----:B------:R-:W-:-:S13]  /*00a0*/  ISETP.GT.U32.OR P0, PT, R6, 0x7, P0 ;  /* 0x000000070600780c */ /* 0x000fda0000704470 */
[----:B------:R-:W-:Y:S05]  /*00b0*/  @P0 EXIT ;  /* 0x000000000000094d */ /* 0x000fea0003800000 */
[----:B------:R-:W0:Y:S01]  /*00c0*/  LDC.64 R2, c[0x0][0x380] ;  /* 0x0000e000ff027b82 */ /* 0x000e220000000a00 */
[----:B------:R-:W1:Y:S01]  /*00d0*/  LDCU.64 UR4, c[0x0][0x358] ;  /* 0x00006b00ff0477ac */ /* 0x000e620008000a00 */
[----:B------:R-:W-:-:S06]  /*00e0*/  LEA R8, R6, R7, 0x3 ;  /* 0x0000000706087211 */ /* 0x000fcc00078e18ff */
[----:B------:R-:W2:Y:S08]  /*00f0*/  LDC.64 R12, c[0x4][RZ] ;  /* 0x01000000ff0c7b82 */ /* 0x000eb00000000a00 */
[----:B------:R-:W3:Y:S01]  /*0100*/  LDC.64 R16, c[0x4][0x8] ;  /* 0x01000200ff107b82 */ /* 0x000ee20000000a00 */
[----:B0-----:R-:W-:-:S07]  /*0110*/  IMAD.WIDE R2, R8, 0x4, R2 ;  /* 0x0000000408027825 */ /* 0x001fce00078e0202 */
[----:B------:R-:W0:Y:S01]  /*0120*/  LDC.64 R18, c[0x4][0x10] ;  /* 0x01000400ff127b82 */ /* 0x000e220000000a00 */
[----:B-1----:R0:W4:Y:S01]  /*0130*/  LDG.E R9, desc[UR4][R2.64] ;  /* 0x0000000402097981 */ /* 0x002122000c1e1900 */
[----:B------:R-:W-:Y:S01]  /*0140*/  BSSY.RECONVERGENT B0, `(.L_x_0) ;  /* 0x0000026000007945 */ /* 0x000fe20003800200 */
[----:B--2---:R-:W-:-:S05]  /*0150*/  IMAD.WIDE.U32 R12, R6, 0x20, R12 ;  /* 0x00000020060c7825 */ /* 0x004fca00078e000c */
[----:B------:R-:W1:Y:S01]  /*0160*/  LDC.64 R4, c[0x4][0x18] ;  /* 0x01000600ff047b82 */ /* 0x000e620000000a00 */
[----:B------:R-:W-:-:S07]  /*0170*/  IMAD.WIDE R12, R7, 0x4, R12 ;  /* 0x00000004070c7825 */ /* 0x000fce00078e020c */
[----:B------:R-:W2:Y:S01]  /*0180*/  LDC.64 R10, c[0x4][0x20] ;  /* 0x01000800ff0a7b82 */ /* 0x000ea20000000a00 */
[----:B---3--:R-:W-:-:S04]  /*0190*/  IMAD.WIDE.U32 R16, R6, 0x20, R16 ;  /* 0x0000002006107825 */ /* 0x008fc800078e0010 */
[----:B------:R-:W-:-:S04]  /*01a0*/  IMAD.WIDE R16, R7, 0x4, R16 ;  /* 0x0000000407107825 */ /* 0x000fc800078e0210 */
[----:B0-----:R-:W-:-:S04]  /*01b0*/  IMAD.WIDE.U32 R2, R6, 0x20, R18 ;  /* 0x0000002006027825 */ /* 0x001fc800078e0012 */
[----:B-1----:R-:W-:-:S04]  /*01c0*/  IMAD.WIDE.U32 R4, R6, 0x20, R4 ;  /* 0x0000002006047825 */ /* 0x002fc800078e0004 */
[----:B------:R-:W-:-:S04]  /*01d0*/  IMAD.WIDE R2, R7, 0x4, R2 ;  /* 0x0000000407027825 */ /* 0x000fc800078e0202 */
[----:B--2---:R-:W-:-:S04]  /*01e0*/  IMAD.WIDE.U32 R10, R6, 0x20, R10 ;  /* 0x00000020060a7825 */ /* 0x004fc800078e000a */
[----:B------:R-:W-:-:S04]  /*01f0*/  IMAD.WIDE R4, R7, 0x4, R4 ;  /* 0x0000000407047825 */ /* 0x000fc800078e0204 */
[----:B------:R-:W-:-:S04]  /*0200*/  IMAD.WIDE R10, R7, 0x4, R10 ;  /* 0x00000004070a7825 */ /* 0x000fc800078e020a */
[----:B----4-:R-:W-:Y:S01]  /*0210*/  FMUL R14, R9, 1.7020000219345092773 ;  /* 0x3fd9db23090e7820 */ /* 0x010fe20000400000 */
[----:B------:R0:W-:Y:S03]  /*0220*/  STG.E desc[UR4][R12.64], R9 ;  /* 0x000000090c007986 */ /* 0x0001e6000c101904 */
[C---:B------:R-:W-:Y:S01]  /*0230*/  FMUL R15, R14.reuse, -1.4426950216293334961 ;  /* 0xbfb8aa3b0e0f7820 */ /* 0x040fe20000400000 */
[----:B------:R-:W-:Y:S01]  /*0240*/  FADD R19, -R14, -RZ ;  /* 0x800000ff0e137221 */ /* 0x000fe20000000100 */
[----:B------:R0:W-:Y:S03]  /*0250*/  STG.E desc[UR4][R16.64], R14 ;  /* 0x0000000e10007986 */ /* 0x0001e6000c101904 */
[----:B------:R-:W-:Y:S01]  /*0260*/  FSETP.GEU.AND P0, PT, R15, -126, PT ;  /* 0xc2fc00000f00780b */ /* 0x000fe20003f0e000 */
[----:B------:R0:W-:-:S12]  /*0270*/  STG.E desc[UR4][R2.64], R19 ;  /* 0x0000001302007986 */ /* 0x0001d8000c101904 */
[----:B------:R-:W-:-:S04]  /*0280*/  @!P0 FMUL R15, R15, 0.5 ;  /* 0x3f0000000f0f8820 */ /* 0x000fc80000400000 */
[----:B------:R-:W1:Y:S02]  /*0290*/  MUFU.EX2 R0, R15 ;  /* 0x0000000f00007308 */ /* 0x000e640000000800 */
[----:B-1----:R-:W-:-:S04]  /*02a0*/  @!P0 FMUL R0, R0, R0 ;  /* 0x0000000000008220 */ /* 0x002fc80000400000 */
[----:B------:R-:W-:Y:S01]  /*02b0*/  FADD R15, R0, 1 ;  /* 0x3f800000000f7421 */ /* 0x000fe20000000000 */
[----:B------:R0:W-:Y:S04]  /*02c0*/  STG.E desc[UR4][R4.64], R0 ;  /* 0x0000000004007986 */ /* 0x0001e8000c101904 */
[----:B------:R-:W-:Y:S01]  /*02d0*/  IADD3 R18, PT, PT, R15, 0x1800000, RZ ;  /* 0x018000000f127810 */ /* 0x000fe20007ffe0ff */
[----:B------:R0:W-:Y:S03]  /*02e0*/  STG.E desc[UR4][R10.64], R15 ;  /* 0x0000000f0a007986 */ /* 0x0001e6000c101904 */
[----:B------:R-:W-:-:S04]  /*02f0*/  LOP3.LUT R18, R18, 0x7f800000, RZ, 0xc0, !PT ;  /* 0x7f80000012127812 */ /* 0x000fc800078ec0ff */
[----:B------:R-:W-:-:S13]  /*0300*/  ISETP.GT.U32.AND P0, PT, R18, 0x1ffffff, PT ;  /* 0x01ffffff1200780c */ /* 0x000fda0003f04070 */
[----:B0-----:R-:W-:Y:S05]  /*0310*/  @P0 BRA `(.L_x_1) ;  /* 0x0000000000100947 */ /* 0x001fea0003800000 */
[----:B------:R-:W-:-:S07]  /*0320*/  MOV R4, 0x340 ;  /* 0x0000034000047802 */ /* 0x000fce0000000f00 */
[----:B------:R-:W-:Y:S05]  /*0330*/  CALL.REL.NOINC `($__internal_0_$__cuda_sm20_rcp_rn_f32_slowpath) ;  /* 0x0000000000507944 */ /* 0x000fea0003c00000 */
[----:B------:R-:W-:Y:S01]  /*0340*/  MOV R0, R3 ;  /* 0x0000000300007202 */ /* 0x000fe20000000f00 */
[----:B------:R-:W-:Y:S06]  /*0350*/  BRA `(.L_x_2) ;  /* 0x0000000000107947 */ /* 0x000fec0003800000 */
.L_x_1:
[----:B------:R-:W0:Y:S02]  /*0360*/  MUFU.RCP R0, R15 ;  /* 0x0000000f00007308 */ /* 0x000e240000001000 */
[----:B0-----:R-:W-:-:S04]  /*0370*/  FFMA R2, R15, R0, -1 ;  /* 0xbf8000000f027423 */ /* 0x001fc80000000000 */
[----:B------:R-:W-:-:S04]  /*0380*/  FADD.FTZ R3, -R2, -RZ ;  /* 0x800000ff02037221 */ /* 0x000fc80000010100 */
[----:B------:R-:W-:-:S07]  /*0390*/  FFMA R0, R0, R3, R0 ;  /* 0x0000000300007223 */ /* 0x000fce0000000000 */
.L_x_2:
[----:B------:R-:W-:Y:S05]  /*03a0*/  BSYNC.RECONVERGENT B0 ;  /* 0x0000000000007941 */ /* 0x000fea0003800200 */
.L_x_0:
[----:B------:R-:W0:Y:S08]  /*03b0*/  LDC.64 R2, c[0x4][0x28] ;  /* 0x01000a00ff027b82 */ /* 0x000e300000000a00 */
[----:B------:R-:W1:Y:S08]  /*03c0*/  LDC.64 R4, c[0x4][0x30] ;  /* 0x01000c00ff047b82 */ /* 0x000e700000000a00 */
[----:B------:R-:W2:Y:S01]  /*03d0*/  LDC.64 R10, c[0x0][0x388] ;  /* 0x0000e200ff0a7b82 */ /* 0x000ea20000000a00 */
[----:B0-----:R-:W-:-:S04]  /*03e0*/  IMAD.WIDE.U32 R2, R6, 0x20, R2 ;  /* 0x0000002006027825 */ /* 0x001fc800078e0002 */
[----:B------:R-:W-:-:S04]  /*03f0*/  IMAD.WIDE R2, R7, 0x4, R2 ;  /* 0x0000000407027825 */ /* 0x000fc800078e0202 */
[----:B-1----:R-:W-:Y:S01]  /*0400*/  IMAD.WIDE.U32 R4, R6, 0x20, R4 ;  /* 0x0000002006047825 */ /* 0x002fe200078e0004 */
[----:B------:R-:W-:Y:S03]  /*0410*/  STG.E desc[UR4][R2.64], R0 ;  /* 0x0000000002007986 */ /* 0x000fe6000c101904 */
[----:B------:R-:W-:-:S04]  /*0420*/  IMAD.WIDE R4, R7, 0x4, R4 ;  /* 0x0000000407047825 */ /* 0x000fc800078e0204 */
[----:B------:R-:W-:Y:S01]  /*0430*/  FMUL R7, R9, R0 ;  /* 0x0000000009077220 */ /* 0x000fe20000400000 */
[----:B--2---:R-:W-:-:S04]  /*0440*/  IMAD.WIDE R8, R8, 0x4, R10 ;  /* 0x0000000408087825 */ /* 0x004fc800078e020a */
[----:B------:R-:W-:Y:S04]  /*0450*/  STG.E desc[UR4][R4.64], R7 ;  /* 0x0000000704007986 */ /* 0x000fe8000c101904 */
[----:B------:R-:W-:Y:S01]  /*0460*/  STG.E desc[UR4][R8.64], R7 ;  /* 0x0000000708007986 */ /* 0x000fe2000c101904 */
[----:B------:R-:W-:Y:S05]  /*0470*/  EXIT ;  /* 0x000000000000794d */ /* 0x000fea0003800000 */
        .weak           $__internal_0_$__cuda_sm20_rcp_rn_f32_slowpath
        .type           $__internal_0_$__cuda_sm20_rcp_rn_f32_slowpath,@function
        .size           $__internal_0_$__cuda_sm20_rcp_rn_f32_slowpath,(.L_x_8 - $__internal_0_$__cuda_sm20_rcp_rn_f32_slowpath)
$__internal_0_$__cuda_sm20_rcp_rn_f32_slowpath:
[----:B------:R-:W-:Y:S01]  /*0480*/  SHF.L.U32 R0, R15, 0x1, RZ ;  /* 0x000000010f007819 */ /* 0x000fe200000006ff */
[----:B------:R-:W-:Y:S03]  /*0490*/  BSSY.RECONVERGENT B1, `(.L_x_3) ;  /* 0x0000031000017945 */ /* 0x000fe60003800200 */
[----:B------:R-:W-:Y:S02]  /*04a0*/  SHF.R.U32.HI R2, RZ, 0x18, R0 ;  /* 0x00000018ff027819 */ /* 0x000fe40000011600 */
[----:B------:R-:W-:Y:S02]  /*04b0*/  MOV R0, R15 ;  /* 0x0000000f00007202 */ /* 0x000fe40000000f00 */
[----:B------:R-:W-:-:S13]  /*04c0*/  ISETP.NE.U32.AND P0, PT, R2, RZ, PT ;  /* 0x000000ff0200720c */ /* 0x000fda0003f05070 */
[----:B------:R-:W-:Y:S05]  /*04d0*/  @P0 BRA `(.L_x_4) ;  /* 0x0000000000280947 */ /* 0x000fea0003800000 */
[----:B------:R-:W-:-:S04]  /*04e0*/  SHF.L.U32 R2, R0, 0x1, RZ ;  /* 0x0000000100027819 */ /* 0x000fc800000006ff */
[----:B------:R-:W-:-:S13]  /*04f0*/  ISETP.NE.AND P0, PT, R2, RZ, PT ;  /* 0x000000ff0200720c */ /* 0x000fda0003f05270 */
[----:B------:R-:W-:Y:S01]  /*0500*/  @P0 FFMA R5, R0, 1.84467440737095516160e+19, RZ ;  /* 0x5f80000000050823 */ /* 0x000fe200000000ff */
[----:B------:R-:W-:Y:S08]  /*0510*/  @!P0 MUFU.RCP R3, R0 ;  /* 0x0000000000038308 */ /* 0x000ff00000001000 */
[----:B------:R-:W0:Y:S02]  /*0520*/  @P0 MUFU.RCP R2, R5 ;  /* 0x0000000500020308 */ /* 0x000e240000001000 */
[----:B0-----:R-:W-:-:S04]  /*0530*/  @P0 FFMA R10, R5, R2, -1 ;  /* 0xbf800000050a0423 */ /* 0x001fc80000000002 */
[----:B------:R-:W-:-:S04]  /*0540*/  @P0 FADD.FTZ R11, -R10, -RZ ;  /* 0x800000ff0a0b0221 */ /* 0x000fc80000010100 */
[----:B------:R-:W-:-:S04]  /*0550*/  @P0 FFMA R2, R2, R11, R2 ;  /* 0x0000000b02020223 */ /* 0x000fc80000000002 */
[----:B------:R-:W-:Y:S01]  /*0560*/  @P0 FFMA R3, R2, 1.84467440737095516160e+19, RZ ;  /* 0x5f80000002030823 */ /* 0x000fe200000000ff */
[----:B------:R-:W-:Y:S06]  /*0570*/  BRA `(.L_x_5) ;  /* 0x0000000000887947 */ /* 0x000fec0003800000 */
.L_x_4:
[----:B------:R-:W-:-:S05]  /*0580*/  VIADD R3, R2, 0xffffff03 ;  /* 0xffffff0302037836 */ /* 0x000fca0000000000 */
[----:B------:R-:W-:-:S13]  /*0590*/  ISETP.GT.U32.AND P0, PT, R3, 0x1, PT ;  /* 0x000000010300780c */ /* 0x000fda0003f04070 */
[----:B------:R-:W-:Y:S05]  /*05a0*/  @P0 BRA `(.L_x_6) ;  /* 0x0000000000780947 */ /* 0x000fea0003800000 */
[----:B------:R-:W-:Y:S01]  /*05b0*/  LOP3.LUT R5, R0, 0x7fffff, RZ, 0xc0, !PT ;  /* 0x007fffff00057812 */ /* 0x000fe200078ec0ff */
[----:B------:R-:W-:-:S03]  /*05c0*/  HFMA2 R14, -RZ, RZ, 0, 1.78813934326171875e-07 ;  /* 0x00000003ff0e7431 */ /* 0x000fc600000001ff */
[----:B------:R-:W-:-:S04]  /*05d0*/  LOP3.LUT R5, R5, 0x3f800000, RZ, 0xfc, !PT ;  /* 0x3f80000005057812 */ /* 0x000fc800078efcff */
[----:B------:R-:W0:Y:S01]  /*05e0*/  MUFU.RCP R10, R5 ;  /* 0x00000005000a7308 */ /* 0x000e220000001000 */
[----:B------:R-:W-:Y:S01]  /*05f0*/  SHF.L.U32 R13, R14, R3, RZ ;  /* 0x000000030e0d7219 */ /* 0x000fe200000006ff */
[----:B0-----:R-:W-:-:S04]  /*0600*/  FFMA R11, R5, R10, -1 ;  /* 0xbf800000050b7423 */ /* 0x001fc8000000000a */
[----:B------:R-:W-:-:S04]  /*0610*/  FADD.FTZ R11, -R11, -RZ ;  /* 0x800000ff0b0b7221 */ /* 0x000fc80000010100 */
[CCC-:B------:R-:W-:Y:S01]  /*0620*/  FFMA.RM R12, R10.reuse, R11.reuse, R10.reuse ;  /* 0x0000000b0a0c7223 */ /* 0x1c0fe2000000400a */
[----:B------:R-:W-:-:S04]  /*0630*/  FFMA.RP R11, R10, R11, R10 ;  /* 0x0000000b0a0b7223 */ /* 0x000fc8000000800a */
[C---:B------:R-:W-:Y:S02]  /*0640*/  LOP3.LUT R10, R12.reuse, 0x7fffff, RZ, 0xc0, !PT ;  /* 0x007fffff0c0a7812 */ /* 0x040fe400078ec0ff */
[----:B------:R-:W-:Y:S02]  /*0650*/  FSETP.NEU.FTZ.AND P0, PT, R12, R11, PT ;  /* 0x0000000b0c00720b */ /* 0x000fe40003f1d000 */
[----:B------:R-:W-:Y:S02]  /*0660*/  LOP3.LUT R10, R10, 0x800000, RZ, 0xfc, !PT ;  /* 0x008000000a0a7812 */ /* 0x000fe400078efcff */
[----:B------:R-:W-:Y:S02]  /*0670*/  SEL R11, RZ, 0xffffffff, !P0 ;  /* 0xffffffffff0b7807 */ /* 0x000fe40004000000 */
[----:B------:R-:W-:Y:S02]  /*0680*/  LOP3.LUT R12, R13, R10, RZ, 0xc0, !PT ;  /* 0x0000000a0d0c7212 */ /* 0x000fe400078ec0ff */
[----:B------:R-:W-:-:S02]  /*0690*/  IADD3 R11, PT, PT, -R11, RZ, RZ ;  /* 0x000000ff0b0b7210 */ /* 0x000fc40007ffe1ff */
[-C--:B------:R-:W-:Y:S02]  /*06a0*/  SHF.R.U32.HI R12, RZ, R3.reuse, R12 ;  /* 0x00000003ff0c7219 */ /* 0x080fe4000001160c */
[----:B------:R-:W-:Y:S02]  /*06b0*/  LOP3.LUT P1, RZ, R11, R3, R10, 0xf8, !PT ;  /* 0x000000030bff7212 */ /* 0x000fe4000782f80a */
[C---:B------:R-:W-:Y:S02]  /*06c0*/  LOP3.LUT P0, RZ, R12.reuse, 0x1, RZ, 0xc0, !PT ;  /* 0x000000010cff7812 */ /* 0x040fe4000780c0ff */
[----:B------:R-:W-:-:S04]  /*06d0*/  LOP3.LUT P2, RZ, R12, 0x2, RZ, 0xc0, !PT ;  /* 0x000000020cff7812 */ /* 0x000fc8000784c0ff */
[----:B------:R-:W-:Y:S02]  /*06e0*/  PLOP3.LUT P0, PT, P0, P1, P2, 0xe0, 0x0 ;  /* 0x000000000000781c */ /* 0x000fe40000703c20 */
[----:B------:R-:W-:Y:S02]  /*06f0*/  LOP3.LUT P1, RZ, R0, 0x7fffff, RZ, 0xc0, !PT ;  /* 0x007fffff00ff7812 */ /* 0x000fe4000782c0ff */
[----:B------:R-:W-:-:S04]  /*0700*/  SEL R3, RZ, 0x1, !P0 ;  /* 0x00000001ff037807 */ /* 0x000fc80004000000 */
[----:B------:R-:W-:-:S04]  /*0710*/  IADD3 R3, PT, PT, -R3, RZ, RZ ;  /* 0x000000ff03037210 */ /* 0x000fc80007ffe1ff */
[----:B------:R-:W-:Y:S01]  /*0720*/  ISETP.GE.AND P0, PT, R3, RZ, PT ;  /* 0x000000ff0300720c */ /* 0x000fe20003f06270 */
[----:B------:R-:W-:-:S05]  /*0730*/  VIADD R3, R2, 0xffffff04 ;  /* 0xffffff0402037836 */ /* 0x000fca0000000000 */
[----:B------:R-:W-:-:S07]  /*0740*/  SHF.R.U32.HI R3, RZ, R3, R10 ;  /* 0x00000003ff037219 */ /* 0x000fce000001160a */
[----:B------:R-:W-:-:S04]  /*0750*/  @!P0 IADD3 R3, PT, PT, R3, 0x1, RZ ;  /* 0x0000000103038810 */ /* 0x000fc80007ffe0ff */
[----:B------:R-:W-:-:S04]  /*0760*/  @!P1 SHF.L.U32 R3, R3, 0x1, RZ ;  /* 0x0000000103039819 */ /* 0x000fc800000006ff */
[----:B------:R-:W-:Y:S01]  /*0770*/  LOP3.LUT R3, R3, 0x80000000, R0, 0xf8, !PT ;  /* 0x8000000003037812 */ /* 0x000fe200078ef800 */
[----:B------:R-:W-:Y:S06]  /*0780*/  BRA `(.L_x_5) ;  /* 0x0000000000047947 */ /* 0x000fec0003800000 */
.L_x_6:
[----:B------:R0:W1:Y:S02]  /*0790*/  MUFU.RCP R3, R0 ;  /* 0x0000000000037308 */ /* 0x0000640000001000 */
.L_x_5:
[----:B------:R-:W-:Y:S05]  /*07a0*/  BSYNC.RECONVERGENT B1 ;  /* 0x0000000000017941 */ /* 0x000fea0003800200 */
.L_x_3:
[----:B------:R-:W-:-:S04]  /*07b0*/  MOV R5, 0x0 ;  /* 0x0000000000057802 */ /* 0x000fc80000000f00 */
[----:B01----:R-:W-:Y:S05]  /*07c0*/  RET.REL.NODEC R4 `(_Z16aten_gelu_kernelPfS_) ;  /* 0xfffffff8040c7950 */ /* 0x003fea0003c3ffff */
.L_x_7:
[----:B------:R-:W-:-:S00]  /*07d0*/  BRA `(.L_x_7) ;  /* 0xfffffffc00fc7947 */ /* 0x000fc0000383ffff */
[----:B------:R-:W-:-:S00]  /*07e0*/  NOP ;  /* 0x0000000000007918 */ /* 0x000fc00000000000 */
        /* <DEDUP_REMOVED lines=9> */
.L_x_8:


//--------------------- .nv.shared.reserved.0     --------------------------
	.section	.nv.shared.reserved.0,"aw",@nobits
	.weak		__nv_reservedSMEM_offset_0_alias
	.size		__nv_reservedSMEM_offset_0_alias, 0, 64
	.other		__nv_reservedSMEM_offset_0_alias,@"STO_CUDA_RESERVED_SHARED STV_DEFAULT"
__nv_reservedSMEM_offset_0_alias:
	.zero		0
	.zero		64


//--------------------- .nv.global                --------------------------
	.section	.nv.global,"aw",@nobits
	.align	4
.nv.global:
	.type		neg_scaled,@object
	.size		neg_scaled,(result - neg_scaled)
neg_scaled:
	.zero		256
	.type		result,@object
	.size		result,(x - result)
result:
	.zero		256
	.type		x,@object
	.size		x,(one_plus - x)
x:
	.zero		256
	.type		one_plus,@object
	.size		one_plus,(scaled_x - one_plus)
one_plus:
	.zero		256
	.type		scaled_x,@object
	.size		scaled_x,(sigmoid_out - scaled_x)
scaled_x:
	.zero		256
	.type		sigmoid_out,@object
	.size		sigmoid_out,(exp_neg - sigmoid_out)
sigmoid_out:
	.zero		256
	.type		exp_neg,@object
	.size		exp_neg,(.L_3 - exp_neg)
exp_neg:
	.zero		256
.L_3:


//--------------------- .nv.constant0._Z16aten_gelu_kernelPfS_ --------------------------
	.section	.nv.constant0._Z16aten_gelu_kernelPfS_,"a",@progbits
	.sectionflags	@""
	.align	4
.nv.constant0._Z16aten_gelu_kernelPfS_:
	.zero		912


//--------------------- SYMBOLS --------------------------

	.type		.nv.reservedSmem.offset0,@object
	.size		.nv.reservedSmem.offset0,0x4
